//
// Generated by NVIDIA NVVM Compiler
//
// Compiler Build ID: CL-36424714
// Cuda compilation tools, release 13.0, V13.0.88
// Based on NVVM 20.0.0
//

.version 9.0
.target sm_100
.address_size 64

	// .globl	_Z4getKPdS_S_S_

.visible .entry _Z4getKPdS_S_S_(
	.param .u64 .ptr .align 1 _Z4getKPdS_S_S__param_0,
	.param .u64 .ptr .align 1 _Z4getKPdS_S_S__param_1,
	.param .u64 .ptr .align 1 _Z4getKPdS_S_S__param_2,
	.param .u64 .ptr .align 1 _Z4getKPdS_S_S__param_3
)
{
	.reg .pred 	%p<6>;
	.reg .b32 	%r<16>;
	.reg .b64 	%rd<26>;
	.reg .b64 	%fd<52>;

	ld.param.u64 	%rd5, [_Z4getKPdS_S_S__param_0];
	ld.param.u64 	%rd6, [_Z4getKPdS_S_S__param_1];
	ld.param.u64 	%rd3, [_Z4getKPdS_S_S__param_2];
	ld.param.u64 	%rd4, [_Z4getKPdS_S_S__param_3];
	cvta.to.global.u64 	%rd1, %rd6;
	cvta.to.global.u64 	%rd2, %rd5;
	mov.u32 	%r2, %ctaid.x;
	mov.u32 	%r3, %ntid.x;
	mov.u32 	%r4, %tid.x;
	mov.u32 	%r5, %ctaid.y;
	mov.u32 	%r6, %ntid.y;
	mov.u32 	%r7, %tid.y;
	mad.lo.s32 	%r8, %r5, %r6, %r7;
	mov.u32 	%r9, %nctaid.x;
	mad.lo.s32 	%r10, %r8, %r9, %r2;
	mad.lo.s32 	%r1, %r10, %r3, %r4;
	add.s32 	%r11, %r1, -1025;
	setp.gt.u32 	%p1, %r11, 1046526;
	and.b32  	%r12, %r1, 1023;
	setp.eq.s32 	%p2, %r12, 0;
	and.b32  	%r13, %r1, -2147482625;
	setp.eq.s32 	%p3, %r13, 1023;
	or.pred  	%p4, %p2, %p3;
	or.pred  	%p5, %p4, %p1;
	@%p5 bra 	$L__BB0_2;
	add.s32 	%r14, %r1, -1024;
	mul.wide.u32 	%rd10, %r14, 8;
	add.s64 	%rd11, %rd2, %rd10;
	ld.global.f64 	%fd11, [%rd11];
	add.s32 	%r15, %r1, -1;
	mul.wide.u32 	%rd12, %r15, 8;
	add.s64 	%rd13, %rd2, %rd12;
	ld.global.f64 	%fd12, [%rd13];
	mul.wide.u32 	%rd14, %r1, 8;
	add.s64 	%rd15, %rd2, %rd14;
	ld.global.f64 	%fd13, [%rd15+8192];
	ld.global.f64 	%fd14, [%rd15+8];
	ld.global.f64 	%fd49, [%rd15];
	add.f64 	%fd15, %fd11, %fd12;
	add.f64 	%fd16, %fd15, %fd13;
	add.f64 	%fd17, %fd16, %fd14;
	mul.f64 	%fd18, %fd49, 0d4010000000000000;
	sub.f64 	%fd50, %fd17, %fd18;
	add.s64 	%rd16, %rd1, %rd10;
	ld.global.f64 	%fd19, [%rd16];
	add.s64 	%rd17, %rd1, %rd12;
	ld.global.f64 	%fd20, [%rd17];
	add.s64 	%rd18, %rd1, %rd14;
	ld.global.f64 	%fd21, [%rd18+8192];
	ld.global.f64 	%fd22, [%rd18+8];
	ld.global.f64 	%fd48, [%rd18];
	add.f64 	%fd23, %fd19, %fd20;
	add.f64 	%fd24, %fd23, %fd21;
	add.f64 	%fd25, %fd24, %fd22;
	mul.f64 	%fd26, %fd48, 0d4010000000000000;
	sub.f64 	%fd51, %fd25, %fd26;
	bra.uni 	$L__BB0_3;
$L__BB0_2:
	mul.wide.s32 	%rd7, %r1, 8;
	add.s64 	%rd8, %rd2, %rd7;
	ld.global.f64 	%fd49, [%rd8];
	add.s64 	%rd9, %rd1, %rd7;
	ld.global.f64 	%fd48, [%rd9];
	mov.f64 	%fd50, %fd49;
	mov.f64 	%fd51, %fd48;
$L__BB0_3:
	cvta.to.global.u64 	%rd19, %rd3;
	cvta.to.global.u64 	%rd20, %rd4;
	mul.wide.s32 	%rd21, %r1, 8;
	add.s64 	%rd22, %rd2, %rd21;
	mul.f64 	%fd27, %fd49, 0d3FECC49BA5E353F8;
	fma.rn.f64 	%fd28, %fd50, 0d400599999999999A, %fd27;
	add.s64 	%rd23, %rd1, %rd21;
	add.f64 	%fd29, %fd48, %fd28;
	add.f64 	%fd30, %fd49, %fd49;
	mul.f64 	%fd31, %fd30, %fd48;
	sub.f64 	%fd32, %fd29, %fd31;
	mul.f64 	%fd33, %fd49, 0d40092C083126E979;
	mul.f64 	%fd34, %fd33, %fd48;
	mul.f64 	%fd35, %fd48, %fd34;
	sub.f64 	%fd36, %fd32, %fd35;
	add.s64 	%rd24, %rd19, %rd21;
	st.global.f64 	[%rd24], %fd36;
	mul.f64 	%fd37, %fd51, 0d4018000000000000;
	ld.global.f64 	%fd38, [%rd22];
	mul.f64 	%fd39, %fd38, 0d3FECC49BA5E353F8;
	sub.f64 	%fd40, %fd37, %fd39;
	ld.global.f64 	%fd41, [%rd23];
	fma.rn.f64 	%fd42, %fd41, 0dBFED1EB851EB851F, %fd40;
	add.f64 	%fd43, %fd38, %fd38;
	fma.rn.f64 	%fd44, %fd43, %fd41, %fd42;
	mul.f64 	%fd45, %fd38, 0d40092C083126E979;
	mul.f64 	%fd46, %fd45, %fd41;
	fma.rn.f64 	%fd47, %fd41, %fd46, %fd44;
	add.s64 	%rd25, %rd20, %rd21;
	st.global.f64 	[%rd25], %fd47;
	ret;

}
	// .globl	_Z7NeumannPdS_
.visible .entry _Z7NeumannPdS_(
	.param .u64 .ptr .align 1 _Z7NeumannPdS__param_0,
	.param .u64 .ptr .align 1 _Z7NeumannPdS__param_1
)
{
	.reg .pred 	%p<5>;
	.reg .b32 	%r<14>;
	.reg .b64 	%rd<23>;
	.reg .b64 	%fd<9>;

	ld.param.u64 	%rd3, [_Z7NeumannPdS__param_0];
	ld.param.u64 	%rd4, [_Z7NeumannPdS__param_1];
	cvta.to.global.u64 	%rd1, %rd4;
	cvta.to.global.u64 	%rd2, %rd3;
	mov.u32 	%r2, %ctaid.x;
	mov.u32 	%r3, %ntid.x;
	mov.u32 	%r4, %tid.x;
	mov.u32 	%r5, %ctaid.y;
	mov.u32 	%r6, %ntid.y;
	mov.u32 	%r7, %tid.y;
	mad.lo.s32 	%r8, %r5, %r6, %r7;
	mov.u32 	%r9, %nctaid.x;
	mad.lo.s32 	%r10, %r8, %r9, %r2;
	mad.lo.s32 	%r1, %r10, %r3, %r4;
	setp.gt.s32 	%p1, %r1, 1023;
	@%p1 bra 	$L__BB1_2;
	mul.wide.s32 	%rd20, %r1, 8;
	add.s64 	%rd21, %rd2, %rd20;
	ld.global.f64 	%fd7, [%rd21+8192];
	st.global.f64 	[%rd21], %fd7;
	add.s64 	%rd22, %rd1, %rd20;
	ld.global.f64 	%fd8, [%rd22+8192];
	st.global.f64 	[%rd22], %fd8;
	bra.uni 	$L__BB1_8;
$L__BB1_2:
	setp.lt.u32 	%p2, %r1, 1047553;
	@%p2 bra 	$L__BB1_4;
	add.s32 	%r13, %r1, -1024;
	mul.wide.u32 	%rd14, %r13, 8;
	add.s64 	%rd15, %rd2, %rd14;
	ld.global.f64 	%fd5, [%rd15];
	mul.wide.u32 	%rd16, %r1, 8;
	add.s64 	%rd17, %rd2, %rd16;
	st.global.f64 	[%rd17], %fd5;
	add.s64 	%rd18, %rd1, %rd14;
	ld.global.f64 	%fd6, [%rd18];
	add.s64 	%rd19, %rd1, %rd16;
	st.global.f64 	[%rd19], %fd6;
	bra.uni 	$L__BB1_8;
$L__BB1_4:
	and.b32  	%r11, %r1, 1023;
	setp.eq.s32 	%p3, %r11, 1023;
	@%p3 bra 	$L__BB1_7;
	setp.ne.s32 	%p4, %r11, 0;
	@%p4 bra 	$L__BB1_8;
	mul.wide.u32 	%rd11, %r1, 8;
	add.s64 	%rd12, %rd2, %rd11;
	ld.global.f64 	%fd3, [%rd12+8];
	st.global.f64 	[%rd12], %fd3;
	add.s64 	%rd13, %rd1, %rd11;
	ld.global.f64 	%fd4, [%rd13+8];
	st.global.f64 	[%rd13], %fd4;
	bra.uni 	$L__BB1_8;
$L__BB1_7:
	add.s32 	%r12, %r1, -1;
	mul.wide.u32 	%rd5, %r12, 8;
	add.s64 	%rd6, %rd2, %rd5;
	ld.global.f64 	%fd1, [%rd6];
	mul.wide.u32 	%rd7, %r1, 8;
	add.s64 	%rd8, %rd2, %rd7;
	st.global.f64 	[%rd8], %fd1;
	add.s64 	%rd9, %rd1, %rd5;
	ld.global.f64 	%fd2, [%rd9];
	add.s64 	%rd10, %rd1, %rd7;
	st.global.f64 	[%rd10], %fd2;
$L__BB1_8:
	ret;

}
	// .globl	_Z6updatedPdS_S_S_S_S_S_S_
.visible .entry _Z6updatedPdS_S_S_S_S_S_S_(
	.param .f64 _Z6updatedPdS_S_S_S_S_S_S__param_0,
	.param .u64 .ptr .align 1 _Z6updatedPdS_S_S_S_S_S_S__param_1,
	.param .u64 .ptr .align 1 _Z6updatedPdS_S_S_S_S_S_S__param_2,
	.param .u64 .ptr .align 1 _Z6updatedPdS_S_S_S_S_S_S__param_3,
	.param .u64 .ptr .align 1 _Z6updatedPdS_S_S_S_S_S_S__param_4,
	.param .u64 .ptr .align 1 _Z6updatedPdS_S_S_S_S_S_S__param_5,
	.param .u64 .ptr .align 1 _Z6updatedPdS_S_S_S_S_S_S__param_6,
	.param .u64 .ptr .align 1 _Z6updatedPdS_S_S_S_S_S_S__param_7,
	.param .u64 .ptr .align 1 _Z6updatedPdS_S_S_S_S_S_S__param_8
)
{
	.reg .b32 	%r<11>;
	.reg .b64 	%rd<26>;
	.reg .b64 	%fd<12>;

	ld.param.f64 	%fd1, [_Z6updatedPdS_S_S_S_S_S_S__param_0];
	ld.param.u64 	%rd1, [_Z6updatedPdS_S_S_S_S_S_S__param_1];
	ld.param.u64 	%rd2, [_Z6updatedPdS_S_S_S_S_S_S__param_2];
	ld.param.u64 	%rd3, [_Z6updatedPdS_S_S_S_S_S_S__param_3];
	ld.param.u64 	%rd4, [_Z6updatedPdS_S_S_S_S_S_S__param_4];
	ld.param.u64 	%rd5, [_Z6updatedPdS_S_S_S_S_S_S__param_5];
	ld.param.u64 	%rd6, [_Z6updatedPdS_S_S_S_S_S_S__param_6];
	ld.param.u64 	%rd7, [_Z6updatedPdS_S_S_S_S_S_S__param_7];
	ld.param.u64 	%rd8, [_Z6updatedPdS_S_S_S_S_S_S__param_8];
	cvta.to.global.u64 	%rd9, %rd6;
	cvta.to.global.u64 	%rd10, %rd2;
	cvta.to.global.u64 	%rd11, %rd8;
	cvta.to.global.u64 	%rd12, %rd4;
	cvta.to.global.u64 	%rd13, %rd5;
	cvta.to.global.u64 	%rd14, %rd1;
	cvta.to.global.u64 	%rd15, %rd7;
	cvta.to.global.u64 	%rd16, %rd3;
	mov.u32 	%r1, %ctaid.x;
	mov.u32 	%r2, %ntid.x;
	mov.u32 	%r3, %tid.x;
	mov.u32 	%r4, %ctaid.y;
	mov.u32 	%r5, %ntid.y;
	mov.u32 	%r6, %tid.y;
	mad.lo.s32 	%r7, %r4, %r5, %r6;
	mov.u32 	%r8, %nctaid.x;
	mad.lo.s32 	%r9, %r7, %r8, %r1;
	mad.lo.s32 	%r10, %r9, %r2, %r3;
	mul.wide.s32 	%rd17, %r10, 8;
	add.s64 	%rd18, %rd16, %rd17;
	ld.global.f64 	%fd2, [%rd18];
	add.s64 	%rd19, %rd15, %rd17;
	ld.global.f64 	%fd3, [%rd19];
	add.s64 	%rd20, %rd14, %rd17;
	ld.global.f64 	%fd4, [%rd20];
	add.f64 	%fd5, %fd3, %fd4;
	fma.rn.f64 	%fd6, %fd1, %fd5, %fd2;
	add.s64 	%rd21, %rd13, %rd17;
	st.global.f64 	[%rd21], %fd6;
	add.s64 	%rd22, %rd12, %rd17;
	ld.global.f64 	%fd7, [%rd22];
	add.s64 	%rd23, %rd11, %rd17;
	ld.global.f64 	%fd8, [%rd23];
	add.s64 	%rd24, %rd10, %rd17;
	ld.global.f64 	%fd9, [%rd24];
	add.f64 	%fd10, %fd8, %fd9;
	fma.rn.f64 	%fd11, %fd1, %fd10, %fd7;
	add.s64 	%rd25, %rd9, %rd17;
	st.global.f64 	[%rd25], %fd11;
	ret;

}


// ===== COMPILED SASS (sm_100) =====

	.target	sm_100

	.elftype	@"ET_EXEC"


//--------------------- .note.nv.tkinfo           --------------------------
	.section	.note.nv.tkinfo,"",@"SHT_NOTE"
	.sectionflags	@"SHF_NOTE_NV_TKINFO"
	.tkinfo
        /*0018*/ 	.word	0x00000002
        /*0030*/ 	.string	""
        /*0030*/ 	.string	"ptxas"
        /*0030*/ 	.string	"Cuda compilation tools, release 13.0, V13.0.88"
        /*0030*/ 	.string	"Build cuda_13.0.r13.0/compiler.36424714_0"
        /*0030*/ 	.string	"-arch sm_100 -m 64 "



//--------------------- .note.nv.cuinfo           --------------------------
	.section	.note.nv.cuinfo,"",@"SHT_NOTE"
	.sectionflags	@"SHF_NOTE_NV_CUINFO"
        /*0018*/ 	.short	0x0002
        /*001a*/ 	.short	0x0064
        /*001c*/ 	.short	0x0082
	.zero		2


//--------------------- .nv.info                  --------------------------
	.section	.nv.info,"",@"SHT_CUDA_INFO"
	.align	4


	//----- nvinfo : EIATTR_REGCOUNT
	.align		4
        /*0000*/ 	.byte	0x04, 0x2f
        /*0002*/ 	.short	(.L_1 - .L_0)
	.align		4
.L_0:
        /*0004*/ 	.word	index@(_Z4getKPdS_S_S_)
        /*0008*/ 	.word	0x00000020


	//----- nvinfo : EIATTR_FRAME_SIZE
	.align		4
.L_1:
        /*000c*/ 	.byte	0x04, 0x11
        /*000e*/ 	.short	(.L_3 - .L_2)
	.align		4
.L_2:
        /*0010*/ 	.word	index@(_Z4getKPdS_S_S_)
        /*0014*/ 	.word	0x00000000


	//----- nvinfo : EIATTR_REGCOUNT
	.align		4
.L_3:
        /*0018*/ 	.byte	0x04, 0x2f
        /*001a*/ 	.short	(.L_5 - .L_4)
	.align		4
.L_4:
        /*001c*/ 	.word	index@(_Z7NeumannPdS_)
        /*0020*/ 	.word	0x0000000e


	//----- nvinfo : EIATTR_FRAME_SIZE
	.align		4
.L_5:
        /*0024*/ 	.byte	0x04, 0x11
        /*0026*/ 	.short	(.L_7 - .L_6)
	.align		4
.L_6:
        /*0028*/ 	.word	index@(_Z7NeumannPdS_)
        /*002c*/ 	.word	0x00000000


	//----- nvinfo : EIATTR_REGCOUNT
	.align		4
.L_7:
        /*0030*/ 	.byte	0x04, 0x2f
        /*0032*/ 	.short	(.L_9 - .L_8)
	.align		4
.L_8:
        /*0034*/ 	.word	index@(_Z6updatedPdS_S_S_S_S_S_S_)
        /*0038*/ 	.word	0x00000016


	//----- nvinfo : EIATTR_FRAME_SIZE
	.align		4
.L_9:
        /*003c*/ 	.byte	0x04, 0x11
        /*003e*/ 	.short	(.L_11 - .L_10)
	.align		4
.L_10:
        /*0040*/ 	.word	index@(_Z6updatedPdS_S_S_S_S_S_S_)
        /*0044*/ 	.word	0x00000000


	//----- nvinfo : EIATTR_MIN_STACK_SIZE
	.align		4
.L_11:
        /*0048*/ 	.byte	0x04, 0x12
        /*004a*/ 	.short	(.L_13 - .L_12)
	.align		4
.L_12:
        /*004c*/ 	.word	index@(_Z6updatedPdS_S_S_S_S_S_S_)
        /*0050*/ 	.word	0x00000000


	//----- nvinfo : EIATTR_MIN_STACK_SIZE
	.align		4
.L_13:
        /*0054*/ 	.byte	0x04, 0x12
        /*0056*/ 	.short	(.L_15 - .L_14)
	.align		4
.L_14:
        /*0058*/ 	.word	index@(_Z7NeumannPdS_)
        /*005c*/ 	.word	0x00000000


	//----- nvinfo : EIATTR_MIN_STACK_SIZE
	.align		4
.L_15:
        /*0060*/ 	.byte	0x04, 0x12
        /*0062*/ 	.short	(.L_17 - .L_16)
	.align		4
.L_16:
        /*0064*/ 	.word	index@(_Z4getKPdS_S_S_)
        /*0068*/ 	.word	0x00000000
.L_17:


//--------------------- .nv.compat                --------------------------
	.section	.nv.compat,"",@"SHT_CUDA_COMPAT_INFO"
	.align	4
        /*0000*/ 	.byte	0x02, 0x09, 0x00, 0x00, 0x02, 0x02, 0x01, 0x00, 0x02, 0x05, 0x05, 0x00, 0x03, 0x07, 0x01, 0x01
        /*0010*/ 	.byte	0x02, 0x03, 0x00, 0x00, 0x02, 0x06, 0x01, 0x00, 0x04, 0x0b, 0x08, 0x00, 0x01, 0x00, 0x00, 0x00
        /*0020*/ 	.byte	0x00, 0x00, 0x00, 0x00


//--------------------- .nv.info._Z6updatedPdS_S_S_S_S_S_S_ --------------------------
	.section	.nv.info._Z6updatedPdS_S_S_S_S_S_S_,"",@"SHT_CUDA_INFO"
	.sectionflags	@""
	.align	4


	//----- nvinfo : EIATTR_CUDA_API_VERSION
	.align		4
        /*0000*/ 	.byte	0x04, 0x37
        /*0002*/ 	.short	(.L_19 - .L_18)
.L_18:
        /*0004*/ 	.word	0x00000082


	//----- nvinfo : EIATTR_KPARAM_INFO
	.align		4
.L_19:
        /*0008*/ 	.byte	0x04, 0x17
        /*000a*/ 	.short	(.L_21 - .L_20)
.L_20:
        /*000c*/ 	.word	0x00000000
        /*0010*/ 	.short	0x0008
        /*0012*/ 	.short	0x0040
        /*0014*/ 	.byte	0x00, 0xf5, 0x21, 0x00


	//----- nvinfo : EIATTR_KPARAM_INFO
	.align		4
.L_21:
        /*0018*/ 	.byte	0x04, 0x17
        /*001a*/ 	.short	(.L_23 - .L_22)
.L_22:
        /*001c*/ 	.word	0x00000000
        /*0020*/ 	.short	0x0007
        /*0022*/ 	.short	0x0038
        /*0024*/ 	.byte	0x00, 0xf5, 0x21, 0x00


	//----- nvinfo : EIATTR_KPARAM_INFO
	.align		4
.L_23:
        /*0028*/ 	.byte	0x04, 0x17
        /*002a*/ 	.short	(.L_25 - .L_24)
.L_24:
        /*002c*/ 	.word	0x00000000
        /*0030*/ 	.short	0x0006
        /*0032*/ 	.short	0x0030
        /*0034*/ 	.byte	0x00, 0xf5, 0x21, 0x00


	//----- nvinfo : EIATTR_KPARAM_INFO
	.align		4
.L_25:
        /*0038*/ 	.byte	0x04, 0x17
        /*003a*/ 	.short	(.L_27 - .L_26)
.L_26:
        /*003c*/ 	.word	0x00000000
        /*0040*/ 	.short	0x0005
        /*0042*/ 	.short	0x0028
        /*0044*/ 	.byte	0x00, 0xf5, 0x21, 0x00


	//----- nvinfo : EIATTR_KPARAM_INFO
	.align		4
.L_27:
        /*0048*/ 	.byte	0x04, 0x17
        /*004a*/ 	.short	(.L_29 - .L_28)
.L_28:
        /*004c*/ 	.word	0x00000000
        /*0050*/ 	.short	0x0004
        /*0052*/ 	.short	0x0020
        /*0054*/ 	.byte	0x00, 0xf5, 0x21, 0x00


	//----- nvinfo : EIATTR_KPARAM_INFO
	.align		4
.L_29:
        /*0058*/ 	.byte	0x04, 0x17
        /*005a*/ 	.short	(.L_31 - .L_30)
.L_30:
        /*005c*/ 	.word	0x00000000
        /*0060*/ 	.short	0x0003
        /*0062*/ 	.short	0x0018
        /*0064*/ 	.byte	0x00, 0xf5, 0x21, 0x00


	//----- nvinfo : EIATTR_KPARAM_INFO
	.align		4
.L_31:
        /*0068*/ 	.byte	0x04, 0x17
        /*006a*/ 	.short	(.L_33 - .L_32)
.L_32:
        /*006c*/ 	.word	0x00000000
        /*0070*/ 	.short	0x0002
        /*0072*/ 	.short	0x0010
        /*0074*/ 	.byte	0x00, 0xf5, 0x21, 0x00


	//----- nvinfo : EIATTR_KPARAM_INFO
	.align		4
.L_33:
        /*0078*/ 	.byte	0x04, 0x17
        /*007a*/ 	.short	(.L_35 - .L_34)
.L_34:
        /*007c*/ 	.word	0x00000000
        /*0080*/ 	.short	0x0001
        /*0082*/ 	.short	0x0008
        /*0084*/ 	.byte	0x00, 0xf5, 0x21, 0x00


	//----- nvinfo : EIATTR_KPARAM_INFO
	.align		4
.L_35:
        /*0088*/ 	.byte	0x04, 0x17
        /*008a*/ 	.short	(.L_37 - .L_36)
.L_36:
        /*008c*/ 	.word	0x00000000
        /*0090*/ 	.short	0x0000
        /*0092*/ 	.short	0x0000
        /*0094*/ 	.byte	0x00, 0xf0, 0x21, 0x00


	//----- nvinfo : EIATTR_SPARSE_MMA_MASK
	.align		4
.L_37:
        /*0098*/ 	.byte	0x03, 0x50
        /*009a*/ 	.short	0x0000


	//----- nvinfo : EIATTR_MAXREG_COUNT
	.align		4
        /*009c*/ 	.byte	0x03, 0x1b
        /*009e*/ 	.short	0x00ff


	//----- nvinfo : EIATTR_MERCURY_ISA_VERSION
	.align		4
        /*00a0*/ 	.byte	0x03, 0x5f
        /*00a2*/ 	.short	0x0101


	//----- nvinfo : EIATTR_VRC_CTA_INIT_COUNT
	.align		4
        /*00a4*/ 	.byte	0x02, 0x4a
	.zero		1
	.zero		1


	//----- nvinfo : EIATTR_EXIT_INSTR_OFFSETS
	.align		4
        /*00a8*/ 	.byte	0x04, 0x1c
        /*00aa*/ 	.short	(.L_39 - .L_38)


	//   ....[0]....
.L_38:
        /*00ac*/ 	.word	0x00000290


	//----- nvinfo : EIATTR_CBANK_PARAM_SIZE
	.align		4
.L_39:
        /*00b0*/ 	.byte	0x03, 0x19
        /*00b2*/ 	.short	0x0048


	//----- nvinfo : EIATTR_PARAM_CBANK
	.align		4
        /*00b4*/ 	.byte	0x04, 0x0a
        /*00b6*/ 	.short	(.L_41 - .L_40)
	.align		4
.L_40:
        /*00b8*/ 	.word	index@(.nv.constant0._Z6updatedPdS_S_S_S_S_S_S_)
        /*00bc*/ 	.short	0x0380
        /*00be*/ 	.short	0x0048


	//----- nvinfo : EIATTR_SW_WAR
	.align		4
.L_41:
        /*00c0*/ 	.byte	0x04, 0x36
        /*00c2*/ 	.short	(.L_43 - .L_42)
.L_42:
        /*00c4*/ 	.word	0x00000008
.L_43:


//--------------------- .nv.info._Z7NeumannPdS_   --------------------------
	.section	.nv.info._Z7NeumannPdS_,"",@"SHT_CUDA_INFO"
	.sectionflags	@""
	.align	4


	//----- nvinfo : EIATTR_CUDA_API_VERSION
	.align		4
        /*0000*/ 	.byte	0x04, 0x37
        /*0002*/ 	.short	(.L_45 - .L_44)
.L_44:
        /*0004*/ 	.word	0x00000082


	//----- nvinfo : EIATTR_KPARAM_INFO
	.align		4
.L_45:
        /*0008*/ 	.byte	0x04, 0x17
        /*000a*/ 	.short	(.L_47 - .L_46)
.L_46:
        /*000c*/ 	.word	0x00000000
        /*0010*/ 	.short	0x0001
        /*0012*/ 	.short	0x0008
        /*0014*/ 	.byte	0x00, 0xf5, 0x21, 0x00


	//----- nvinfo : EIATTR_KPARAM_INFO
	.align		4
.L_47:
        /*0018*/ 	.byte	0x04, 0x17
        /*001a*/ 	.short	(.L_49 - .L_48)
.L_48:
        /*001c*/ 	.word	0x00000000
        /*0020*/ 	.short	0x0000
        /*0022*/ 	.short	0x0000
        /*0024*/ 	.byte	0x00, 0xf5, 0x21, 0x00


	//----- nvinfo : EIATTR_SPARSE_MMA_MASK
	.align		4
.L_49:
        /*0028*/ 	.byte	0x03, 0x50
        /*002a*/ 	.short	0x0000


	//----- nvinfo : EIATTR_MAXREG_COUNT
	.align		4
        /*002c*/ 	.byte	0x03, 0x1b
        /*002e*/ 	.short	0x00ff


	//----- nvinfo : EIATTR_MERCURY_ISA_VERSION
	.align		4
        /*0030*/ 	.byte	0x03, 0x5f
        /*0032*/ 	.short	0x0101


	//----- nvinfo : EIATTR_VRC_CTA_INIT_COUNT
	.align		4
        /*0034*/ 	.byte	0x02, 0x4a
	.zero		1
	.zero		1


	//----- nvinfo : EIATTR_EXIT_INSTR_OFFSETS
	.align		4
        /*0038*/ 	.byte	0x04, 0x1c
        /*003a*/ 	.short	(.L_51 - .L_50)


	//   ....[0]....
.L_50:
        /*003c*/ 	.word	0x00000160


	//   ....[1]....
        /*0040*/ 	.word	0x00000240


	//   ....[2]....
        /*0044*/ 	.word	0x00000290


	//   ....[3]....
        /*0048*/ 	.word	0x00000320


	//   ....[4]....
        /*004c*/ 	.word	0x000003e0


	//----- nvinfo : EIATTR_CRS_STACK_SIZE
	.align		4
.L_51:
        /*0050*/ 	.byte	0x04, 0x1e
        /*0052*/ 	.short	(.L_53 - .L_52)
.L_52:
        /*0054*/ 	.word	0x00000000


	//----- nvinfo : EIATTR_CBANK_PARAM_SIZE
	.align		4
.L_53:
        /*0058*/ 	.byte	0x03, 0x19
        /*005a*/ 	.short	0x0010


	//----- nvinfo : EIATTR_PARAM_CBANK
	.align		4
        /*005c*/ 	.byte	0x04, 0x0a
        /*005e*/ 	.short	(.L_55 - .L_54)
	.align		4
.L_54:
        /*0060*/ 	.word	index@(.nv.constant0._Z7NeumannPdS_)
        /*0064*/ 	.short	0x0380
        /*0066*/ 	.short	0x0010


	//----- nvinfo : EIATTR_SW_WAR
	.align		4
.L_55:
        /*0068*/ 	.byte	0x04, 0x36
        /*006a*/ 	.short	(.L_57 - .L_56)
.L_56:
        /*006c*/ 	.word	0x00000008
.L_57:


//--------------------- .nv.info._Z4getKPdS_S_S_  --------------------------
	.section	.nv.info._Z4getKPdS_S_S_,"",@"SHT_CUDA_INFO"
	.sectionflags	@""
	.align	4


	//----- nvinfo : EIATTR_CUDA_API_VERSION
	.align		4
        /*0000*/ 	.byte	0x04, 0x37
        /*0002*/ 	.short	(.L_59 - .L_58)
.L_58:
        /*0004*/ 	.word	0x00000082


	//----- nvinfo : EIATTR_KPARAM_INFO
	.align		4
.L_59:
        /*0008*/ 	.byte	0x04, 0x17
        /*000a*/ 	.short	(.L_61 - .L_60)
.L_60:
        /*000c*/ 	.word	0x00000000
        /*0010*/ 	.short	0x0003
        /*0012*/ 	.short	0x0018
        /*0014*/ 	.byte	0x00, 0xf5, 0x21, 0x00


	//----- nvinfo : EIATTR_KPARAM_INFO
	.align		4
.L_61:
        /*0018*/ 	.byte	0x04, 0x17
        /*001a*/ 	.short	(.L_63 - .L_62)
.L_62:
        /*001c*/ 	.word	0x00000000
        /*0020*/ 	.short	0x0002
        /*0022*/ 	.short	0x0010
        /*0024*/ 	.byte	0x00, 0xf5, 0x21, 0x00


	//----- nvinfo : EIATTR_KPARAM_INFO
	.align		4
.L_63:
        /*0028*/ 	.byte	0x04, 0x17
        /*002a*/ 	.short	(.L_65 - .L_64)
.L_64:
        /*002c*/ 	.word	0x00000000
        /*0030*/ 	.short	0x0001
        /*0032*/ 	.short	0x0008
        /*0034*/ 	.byte	0x00, 0xf5, 0x21, 0x00


	//----- nvinfo : EIATTR_KPARAM_INFO
	.align		4
.L_65:
        /*0038*/ 	.byte	0x04, 0x17
        /*003a*/ 	.short	(.L_67 - .L_66)
.L_66:
        /*003c*/ 	.word	0x00000000
        /*0040*/ 	.short	0x0000
        /*0042*/ 	.short	0x0000
        /*0044*/ 	.byte	0x00, 0xf5, 0x21, 0x00


	//----- nvinfo : EIATTR_SPARSE_MMA_MASK
	.align		4
.L_67:
        /*0048*/ 	.byte	0x03, 0x50
        /*004a*/ 	.short	0x0000


	//----- nvinfo : EIATTR_MAXREG_COUNT
	.align		4
        /*004c*/ 	.byte	0x03, 0x1b
        /*004e*/ 	.short	0x00ff


	//----- nvinfo : EIATTR_MERCURY_ISA_VERSION
	.align		4
        /*0050*/ 	.byte	0x03, 0x5f
        /*0052*/ 	.short	0x0101


	//----- nvinfo : EIATTR_VRC_CTA_INIT_COUNT
	.align		4
        /*0054*/ 	.byte	0x02, 0x4a
	.zero		1
	.zero		1


	//----- nvinfo : EIATTR_EXIT_INSTR_OFFSETS
	.align		4
        /*0058*/ 	.byte	0x04, 0x1c
        /*005a*/ 	.short	(.L_69 - .L_68)


	//   ....[0]....
.L_68:
        /*005c*/ 	.word	0x00000630


	//----- nvinfo : EIATTR_CRS_STACK_SIZE
	.align		4
.L_69:
        /*0060*/ 	.byte	0x04, 0x1e
        /*0062*/ 	.short	(.L_71 - .L_70)
.L_70:
        /*0064*/ 	.word	0x00000000


	//----- nvinfo : EIATTR_CBANK_PARAM_SIZE
	.align		4
.L_71:
        /*0068*/ 	.byte	0x03, 0x19
        /*006a*/ 	.short	0x0020


	//----- nvinfo : EIATTR_PARAM_CBANK
	.align		4
        /*006c*/ 	.byte	0x04, 0x0a
        /*006e*/ 	.short	(.L_73 - .L_72)
	.align		4
.L_72:
        /*0070*/ 	.word	index@(.nv.constant0._Z4getKPdS_S_S_)
        /*0074*/ 	.short	0x0380
        /*0076*/ 	.short	0x0020


	//----- nvinfo : EIATTR_SW_WAR
	.align		4
.L_73:
        /*0078*/ 	.byte	0x04, 0x36
        /*007a*/ 	.short	(.L_75 - .L_74)
.L_74:
        /*007c*/ 	.word	0x00000008
.L_75:


//--------------------- .nv.callgraph             --------------------------
	.section	.nv.callgraph,"",@"SHT_CUDA_CALLGRAPH"
	.align	4
	.sectionentsize	8
	.align		4
        /*0000*/ 	.word	0x00000000
	.align		4
        /*0004*/ 	.word	0xffffffff
	.align		4
        /*0008*/ 	.word	0x00000000
	.align		4
        /*000c*/ 	.word	0xfffffffe
	.align		4
        /*0010*/ 	.word	0x00000000
	.align		4
        /*0014*/ 	.word	0xfffffffd
	.align		4
        /*0018*/ 	.word	0x00000000
	.align		4
        /*001c*/ 	.word	0xfffffffc


//--------------------- .text._Z6updatedPdS_S_S_S_S_S_S_ --------------------------
	.section	.text._Z6updatedPdS_S_S_S_S_S_S_,"ax",@progbits
	.align	128
        .global         _Z6updatedPdS_S_S_S_S_S_S_
        .type           _Z6updatedPdS_S_S_S_S_S_S_,@function
        .size           _Z6updatedPdS_S_S_S_S_S_S_,(.L_x_9 - _Z6updatedPdS_S_S_S_S_S_S_)
        .other          _Z6updatedPdS_S_S_S_S_S_S_,@"STO_CUDA_ENTRY STV_DEFAULT"
_Z6updatedPdS_S_S_S_S_S_S_:
.text._Z6updatedPdS_S_S_S_S_S_S_:
[----:B------:R-:W-:Y:S01]  /*0000*/  LDC R1, c[0x0][0x37c] ;  /* 0x0000df00ff017b82 */ /* 0x000fe20000000800 */
[----:B------:R-:W0:Y:S01]  /*0010*/  S2R R5, SR_TID.Y ;  /* 0x0000000000057919 */ /* 0x000e220000002200 */
[----:B------:R-:W1:Y:S06]  /*0020*/  LDCU UR7, c[0x0][0x360] ;  /* 0x00006c00ff0777ac */ /* 0x000e6c0008000800 */
[----:B------:R-:W0:Y:S01]  /*0030*/  S2UR UR8, SR_CTAID.Y ;  /* 0x00000000000879c3 */ /* 0x000e220000002600 */
[----:B------:R-:W1:Y:S01]  /*0040*/  S2R R3, SR_TID.X ;  /* 0x0000000000037919 */ /* 0x000e620000002100 */
[----:B------:R-:W2:Y:S06]  /*0050*/  LDCU.64 UR4, c[0x0][0x358] ;  /* 0x00006b00ff0477ac */ /* 0x000eac0008000a00 */
[----:B------:R-:W0:Y:S08]  /*0060*/  LDC R0, c[0x0][0x364] ;  /* 0x0000d900ff007b82 */ /* 0x000e300000000800 */
[----:B------:R-:W3:Y:S08]  /*0070*/  S2UR UR6, SR_CTAID.X ;  /* 0x00000000000679c3 */ /* 0x000ef00000002500 */
[----:B------:R-:W3:Y:S08]  /*0080*/  LDC R13, c[0x0][0x370] ;  /* 0x0000dc00ff0d7b82 */ /* 0x000ef00000000800 */
[----:B------:R-:W4:Y:S01]  /*0090*/  LDC.64 R8, c[0x0][0x3b8] ;  /* 0x0000ee00ff087b82 */ /* 0x000f220000000a00 */
[----:B0-----:R-:W-:-:S07]  /*00a0*/  IMAD R0, R0, UR8, R5 ;  /* 0x0000000800007c24 */ /* 0x001fce000f8e0205 */
[----:B------:R-:W0:Y:S08]  /*00b0*/  LDC.64 R10, c[0x0][0x388] ;  /* 0x0000e200ff0a7b82 */ /* 0x000e300000000a00 */
[----:B------:R-:W5:Y:S01]  /*00c0*/  LDC.64 R6, c[0x0][0x398] ;  /* 0x0000e600ff067b82 */ /* 0x000f620000000a00 */
[----:B---3--:R-:W-:-:S04]  /*00d0*/  IMAD R0, R0, R13, UR6 ;  /* 0x0000000600007e24 */ /* 0x008fc8000f8e020d */
[----:B-1----:R-:W-:-:S03]  /*00e0*/  IMAD R0, R0, UR7, R3 ;  /* 0x0000000700007c24 */ /* 0x002fc6000f8e0203 */
[----:B------:R-:W1:Y:S01]  /*00f0*/  LDC.64 R2, c[0x0][0x380] ;  /* 0x0000e000ff027b82 */ /* 0x000e620000000a00 */
[----:B----4-:R-:W-:-:S06]  /*0100*/  IMAD.WIDE R8, R0, 0x8, R8 ;  /* 0x0000000800087825 */ /* 0x010fcc00078e0208 */
[----:B--2---:R-:W2:Y:S01]  /*0110*/  LDG.E.64 R8, desc[UR4][R8.64] ;  /* 0x0000000408087981 */ /* 0x004ea2000c1e1b00 */
[C---:B0-----:R-:W-:Y:S01]  /*0120*/  IMAD.WIDE R10, R0.reuse, 0x8, R10 ;  /* 0x00000008000a7825 */ /* 0x041fe200078e020a */
[----:B------:R-:W0:Y:S05]  /*0130*/  LDC.64 R14, c[0x0][0x3a8] ;  /* 0x0000ea00ff0e7b82 */ /* 0x000e2a0000000a00 */
[----:B------:R-:W2:Y:S01]  /*0140*/  LDG.E.64 R10, desc[UR4][R10.64] ;  /* 0x000000040a0a7981 */ /* 0x000ea2000c1e1b00 */
[C---:B-----5:R-:W-:Y:S02]  /*0150*/  IMAD.WIDE R6, R0.reuse, 0x8, R6 ;  /* 0x0000000800067825 */ /* 0x060fe400078e0206 */
[----:B------:R-:W3:Y:S04]  /*0160*/  LDC.64 R16, c[0x0][0x3c0] ;  /* 0x0000f000ff107b82 */ /* 0x000ee80000000a00 */
[----:B------:R-:W1:Y:S04]  /*0170*/  LDG.E.64 R6, desc[UR4][R6.64] ;  /* 0x0000000406067981 */ /* 0x000e68000c1e1b00 */
[----:B------:R-:W4:Y:S08]  /*0180*/  LDC.64 R18, c[0x0][0x390] ;  /* 0x0000e400ff127b82 */ /* 0x000f300000000a00 */
[----:B------:R-:W5:Y:S02]  /*0190*/  LDC.64 R4, c[0x0][0x3a0] ;  /* 0x0000e800ff047b82 */ /* 0x000f640000000a00 */
[----:B-----5:R-:W-:Y:S01]  /*01a0*/  IMAD.WIDE R4, R0, 0x8, R4 ;  /* 0x0000000800047825 */ /* 0x020fe200078e0204 */
[----:B--2---:R-:W-:-:S03]  /*01b0*/  DADD R12, R8, R10 ;  /* 0x00000000080c7229 */ /* 0x004fc6000000000a */
[----:B0-----:R-:W-:-:S04]  /*01c0*/  IMAD.WIDE R8, R0, 0x8, R14 ;  /* 0x0000000800087825 */ /* 0x001fc800078e020e */
[C---:B---3--:R-:W-:Y:S01]  /*01d0*/  IMAD.WIDE R10, R0.reuse, 0x8, R16 ;  /* 0x00000008000a7825 */ /* 0x048fe200078e0210 */
[----:B-1----:R-:W-:Y:S01]  /*01e0*/  DFMA R12, R12, R2, R6 ;  /* 0x000000020c0c722b */ /* 0x002fe20000000006 */
[----:B------:R-:W0:Y:S02]  /*01f0*/  LDC.64 R16, c[0x0][0x3b0] ;  /* 0x0000ec00ff107b82 */ /* 0x000e240000000a00 */
[----:B----4-:R-:W-:-:S04]  /*0200*/  IMAD.WIDE R14, R0, 0x8, R18 ;  /* 0x00000008000e7825 */ /* 0x010fc800078e0212 */
[----:B------:R-:W-:Y:S04]  /*0210*/  STG.E.64 desc[UR4][R8.64], R12 ;  /* 0x0000000c08007986 */ /* 0x000fe8000c101b04 */
[----:B------:R-:W2:Y:S04]  /*0220*/  LDG.E.64 R10, desc[UR4][R10.64] ;  /* 0x000000040a0a7981 */ /* 0x000ea8000c1e1b00 */
[----:B------:R-:W2:Y:S04]  /*0230*/  LDG.E.64 R14, desc[UR4][R14.64] ;  /* 0x000000040e0e7981 */ /* 0x000ea8000c1e1b00 */
[----:B------:R-:W3:Y:S01]  /*0240*/  LDG.E.64 R4, desc[UR4][R4.64] ;  /* 0x0000000404047981 */ /* 0x000ee2000c1e1b00 */
[----:B--2---:R-:W-:-:S08]  /*0250*/  DADD R6, R10, R14 ;  /* 0x000000000a067229 */ /* 0x004fd0000000000e */
[----:B---3--:R-:W-:Y:S01]  /*0260*/  DFMA R6, R6, R2, R4 ;  /* 0x000000020606722b */ /* 0x008fe20000000004 */
[----:B0-----:R-:W-:-:S06]  /*0270*/  IMAD.WIDE R2, R0, 0x8, R16 ;  /* 0x0000000800027825 */ /* 0x001fcc00078e0210 */
[----:B------:R-:W-:Y:S01]  /*0280*/  STG.E.64 desc[UR4][R2.64], R6 ;  /* 0x0000000602007986 */ /* 0x000fe2000c101b04 */
[----:B------:R-:W-:Y:S05]  /*0290*/  EXIT ;  /* 0x000000000000794d */ /* 0x000fea0003800000 */
.L_x_0:
[----:B------:R-:W-:-:S00]  /*02a0*/  BRA `(.L_x_0) ;  /* 0xfffffffc00fc7947 */ /* 0x000fc0000383ffff */
[----:B------:R-:W-:-:S00]  /*02b0*/  NOP ;  /* 0x0000000000007918 */ /* 0x000fc00000000000 */
        /* <DEDUP_REMOVED lines=12> */
.L_x_9:


//--------------------- .text._Z7NeumannPdS_      --------------------------
	.section	.text._Z7NeumannPdS_,"ax",@progbits
	.align	128
        .global         _Z7NeumannPdS_
        .type           _Z7NeumannPdS_,@function
        .size           _Z7NeumannPdS_,(.L_x_10 - _Z7NeumannPdS_)
        .other          _Z7NeumannPdS_,@"STO_CUDA_ENTRY STV_DEFAULT"
_Z7NeumannPdS_:
.text._Z7NeumannPdS_:
[----:B------:R-:W-:Y:S01]  /*0000*/  LDC R1, c[0x0][0x37c] ;  /* 0x0000df00ff017b82 */ /* 0x000fe20000000800 */
[----:B------:R-:W0:Y:S01]  /*0010*/  S2R R5, SR_TID.Y ;  /* 0x0000000000057919 */ /* 0x000e220000002200 */
[----:B------:R-:W1:Y:S06]  /*0020*/  LDCU UR5, c[0x0][0x360] ;  /* 0x00006c00ff0577ac */ /* 0x000e6c0008000800 */
[----:B------:R-:W0:Y:S01]  /*0030*/  S2UR UR6, SR_CTAID.Y ;  /* 0x00000000000679c3 */ /* 0x000e220000002600 */
[----:B------:R-:W1:Y:S07]  /*0040*/  S2R R3, SR_TID.X ;  /* 0x0000000000037919 */ /* 0x000e6e0000002100 */
[----:B------:R-:W0:Y:S08]  /*0050*/  LDC R0, c[0x0][0x364] ;  /* 0x0000d900ff007b82 */ /* 0x000e300000000800 */
[----:B------:R-:W2:Y:S08]  /*0060*/  S2UR UR4, SR_CTAID.X ;  /* 0x00000000000479c3 */ /* 0x000eb00000002500 */
[----:B------:R-:W2:Y:S01]  /*0070*/  LDC R7, c[0x0][0x370] ;  /* 0x0000dc00ff077b82 */ /* 0x000ea20000000800 */
[----:B0-----:R-:W-:-:S04]  /*0080*/  IMAD R0, R0, UR6, R5 ;  /* 0x0000000600007c24 */ /* 0x001fc8000f8e0205 */
[----:B--2---:R-:W-:-:S04]  /*0090*/  IMAD R0, R0, R7, UR4 ;  /* 0x0000000400007e24 */ /* 0x004fc8000f8e0207 */
[----:B-1----:R-:W-:Y:S01]  /*00a0*/  IMAD R0, R0, UR5, R3 ;  /* 0x0000000500007c24 */ /* 0x002fe2000f8e0203 */
[----:B------:R-:W0:Y:S04]  /*00b0*/  LDCU.64 UR4, c[0x0][0x358] ;  /* 0x00006b00ff0477ac */ /* 0x000e280008000a00 */
[----:B------:R-:W-:-:S13]  /*00c0*/  ISETP.GT.AND P0, PT, R0, 0x3ff, PT ;  /* 0x000003ff0000780c */ /* 0x000fda0003f04270 */
[----:B------:R-:W-:Y:S05]  /*00d0*/  @P0 BRA `(.L_x_1) ;  /* 0x0000000000240947 */ /* 0x000fea0003800000 */
[----:B------:R-:W1:Y:S08]  /*00e0*/  LDC.64 R2, c[0x0][0x380] ;  /* 0x0000e000ff027b82 */ /* 0x000e700000000a00 */
[----:B------:R-:W2:Y:S01]  /*00f0*/  LDC.64 R6, c[0x0][0x388] ;  /* 0x0000e200ff067b82 */ /* 0x000ea20000000a00 */
[----:B-1----:R-:W-:-:S05]  /*0100*/  IMAD.WIDE R2, R0, 0x8, R2 ;  /* 0x0000000800027825 */ /* 0x002fca00078e0202 */
[----:B0-----:R-:W3:Y:S01]  /*0110*/  LDG.E.64 R4, desc[UR4][R2.64+0x2000] ;  /* 0x0020000402047981 */ /* 0x001ee2000c1e1b00 */
[----:B--2---:R-:W-:-:S03]  /*0120*/  IMAD.WIDE R6, R0, 0x8, R6 ;  /* 0x0000000800067825 */ /* 0x004fc600078e0206 */
[----:B---3--:R-:W-:Y:S04]  /*0130*/  STG.E.64 desc[UR4][R2.64], R4 ;  /* 0x0000000402007986 */ /* 0x008fe8000c101b04 */
[----:B------:R-:W2:Y:S04]  /*0140*/  LDG.E.64 R8, desc[UR4][R6.64+0x2000] ;  /* 0x0020000406087981 */ /* 0x000ea8000c1e1b00 */
[----:B--2---:R-:W-:Y:S01]  /*0150*/  STG.E.64 desc[UR4][R6.64], R8 ;  /* 0x0000000806007986 */ /* 0x004fe2000c101b04 */
[----:B------:R-:W-:Y:S05]  /*0160*/  EXIT ;  /* 0x000000000000794d */ /* 0x000fea0003800000 */
.L_x_1:
[----:B------:R-:W-:-:S13]  /*0170*/  ISETP.GE.U32.AND P0, PT, R0, 0xffc01, PT ;  /* 0x000ffc010000780c */ /* 0x000fda0003f06070 */
[----:B------:R-:W-:Y:S05]  /*0180*/  @!P0 BRA `(.L_x_2) ;  /* 0x0000000000308947 */ /* 0x000fea0003800000 */
[----:B------:R-:W1:Y:S01]  /*0190*/  LDC.64 R4, c[0x0][0x380] ;  /* 0x0000e000ff047b82 */ /* 0x000e620000000a00 */
[----:B------:R-:W-:-:S07]  /*01a0*/  IADD3 R7, PT, PT, R0, -0x400, RZ ;  /* 0xfffffc0000077810 */ /* 0x000fce0007ffe0ff */
[----:B------:R-:W2:Y:S01]  /*01b0*/  LDC.64 R8, c[0x0][0x388] ;  /* 0x0000e200ff087b82 */ /* 0x000ea20000000a00 */
[----:B-1----:R-:W-:-:S06]  /*01c0*/  IMAD.WIDE.U32 R2, R7, 0x8, R4 ;  /* 0x0000000807027825 */ /* 0x002fcc00078e0004 */
[----:B0-----:R-:W3:Y:S01]  /*01d0*/  LDG.E.64 R2, desc[UR4][R2.64] ;  /* 0x0000000402027981 */ /* 0x001ee2000c1e1b00 */
[----:B------:R-:W-:-:S04]  /*01e0*/  IMAD.WIDE.U32 R4, R0, 0x8, R4 ;  /* 0x0000000800047825 */ /* 0x000fc800078e0004 */
[--C-:B--2---:R-:W-:Y:S01]  /*01f0*/  IMAD.WIDE.U32 R6, R7, 0x8, R8.reuse ;  /* 0x0000000807067825 */ /* 0x104fe200078e0008 */
[----:B---3--:R-:W-:Y:S05]  /*0200*/  STG.E.64 desc[UR4][R4.64], R2 ;  /* 0x0000000204007986 */ /* 0x008fea000c101b04 */
[----:B------:R-:W2:Y:S01]  /*0210*/  LDG.E.64 R6, desc[UR4][R6.64] ;  /* 0x0000000406067981 */ /* 0x000ea2000c1e1b00 */
[----:B------:R-:W-:-:S05]  /*0220*/  IMAD.WIDE.U32 R8, R0, 0x8, R8 ;  /* 0x0000000800087825 */ /* 0x000fca00078e0008 */
[----:B--2---:R-:W-:Y:S01]  /*0230*/  STG.E.64 desc[UR4][R8.64], R6 ;  /* 0x0000000608007986 */ /* 0x004fe2000c101b04 */
[----:B------:R-:W-:Y:S05]  /*0240*/  EXIT ;  /* 0x000000000000794d */ /* 0x000fea0003800000 */
.L_x_2:
[----:B------:R-:W-:-:S04]  /*0250*/  LOP3.LUT R2, R0, 0x3ff, RZ, 0xc0, !PT ;  /* 0x000003ff00027812 */ /* 0x000fc800078ec0ff */
[----:B------:R-:W-:-:S13]  /*0260*/  ISETP.NE.AND P0, PT, R2, 0x3ff, PT ;  /* 0x000003ff0200780c */ /* 0x000fda0003f05270 */
[----:B------:R-:W-:Y:S05]  /*0270*/  @!P0 BRA `(.L_x_3) ;  /* 0x00000000002c8947 */ /* 0x000fea0003800000 */
[----:B------:R-:W-:-:S13]  /*0280*/  ISETP.NE.AND P0, PT, R2, RZ, PT ;  /* 0x000000ff0200720c */ /* 0x000fda0003f05270 */
[----:B0-----:R-:W-:Y:S05]  /*0290*/  @P0 EXIT ;  /* 0x000000000000094d */ /* 0x001fea0003800000 */
[----:B------:R-:W0:Y:S08]  /*02a0*/  LDC.64 R2, c[0x0][0x380] ;  /* 0x0000e000ff027b82 */ /* 0x000e300000000a00 */
[----:B------:R-:W1:Y:S01]  /*02b0*/  LDC.64 R4, c[0x0][0x388] ;  /* 0x0000e200ff047b82 */ /* 0x000e620000000a00 */
[----:B0-----:R-:W-:-:S05]  /*02c0*/  IMAD.WIDE.U32 R6, R0, 0x8, R2 ;  /* 0x0000000800067825 */ /* 0x001fca00078e0002 */
[----:B------:R-:W2:Y:S01]  /*02d0*/  LDG.E.64 R2, desc[UR4][R6.64+0x8] ;  /* 0x0000080406027981 */ /* 0x000ea2000c1e1b00 */
[----:B-1----:R-:W-:-:S03]  /*02e0*/  IMAD.WIDE.U32 R8, R0, 0x8, R4 ;  /* 0x0000000800087825 */ /* 0x002fc600078e0004 */
[----:B--2---:R-:W-:Y:S04]  /*02f0*/  STG.E.64 desc[UR4][R6.64], R2 ;  /* 0x0000000206007986 */ /* 0x004fe8000c101b04 */
[----:B------:R-:W2:Y:S04]  /*0300*/  LDG.E.64 R4, desc[UR4][R8.64+0x8] ;  /* 0x0000080408047981 */ /* 0x000ea8000c1e1b00 */
[----:B--2---:R-:W-:Y:S01]  /*0310*/  STG.E.64 desc[UR4][R8.64], R4 ;  /* 0x0000000408007986 */ /* 0x004fe2000c101b04 */
[----:B------:R-:W-:Y:S05]  /*0320*/  EXIT ;  /* 0x000000000000794d */ /* 0x000fea0003800000 */
.L_x_3:
        /* <DEDUP_REMOVED lines=12> */
.L_x_4:
        /* <DEDUP_REMOVED lines=9> */
.L_x_10:


//--------------------- .text._Z4getKPdS_S_S_     --------------------------
	.section	.text._Z4getKPdS_S_S_,"ax",@progbits
	.align	128
        .global         _Z4getKPdS_S_S_
        .type           _Z4getKPdS_S_S_,@function
        .size           _Z4getKPdS_S_S_,(.L_x_11 - _Z4getKPdS_S_S_)
        .other          _Z4getKPdS_S_S_,@"STO_CUDA_ENTRY STV_DEFAULT"
_Z4getKPdS_S_S_:
.text._Z4getKPdS_S_S_:
[----:B------:R-:W-:Y:S01]  /*0000*/  LDC R1, c[0x0][0x37c] ;  /* 0x0000df00ff017b82 */ /* 0x000fe20000000800 */
[----:B------:R-:W0:Y:S01]  /*0010*/  S2R R3, SR_TID.Y ;  /* 0x0000000000037919 */ /* 0x000e220000002200 */
[----:B------:R-:W1:Y:S06]  /*0020*/  LDCU UR5, c[0x0][0x360] ;  /* 0x00006c00ff0577ac */ /* 0x000e6c0008000800 */
[----:B------:R-:W0:Y:S01]  /*0030*/  S2UR UR6, SR_CTAID.Y ;  /* 0x00000000000679c3 */ /* 0x000e220000002600 */
[----:B------:R-:W-:Y:S01]  /*0040*/  BSSY.RECONVERGENT B0, `(.L_x_5) ;  /* 0x000003c000007945 */ /* 0x000fe20003800200 */
[----:B------:R-:W1:Y:S06]  /*0050*/  S2R R7, SR_TID.X ;  /* 0x0000000000077919 */ /* 0x000e6c0000002100 */
[----:B------:R-:W0:Y:S08]  /*0060*/  LDC R0, c[0x0][0x364] ;  /* 0x0000d900ff007b82 */ /* 0x000e300000000800 */
[----:B------:R-:W2:Y:S08]  /*0070*/  S2UR UR4, SR_CTAID.X ;  /* 0x00000000000479c3 */ /* 0x000eb00000002500 */
[----:B------:R-:W2:Y:S01]  /*0080*/  LDC R5, c[0x0][0x370] ;  /* 0x0000dc00ff057b82 */ /* 0x000ea20000000800 */
[----:B0-----:R-:W-:-:S04]  /*0090*/  IMAD R0, R0, UR6, R3 ;  /* 0x0000000600007c24 */ /* 0x001fc8000f8e0203 */
[----:B--2---:R-:W-:-:S04]  /*00a0*/  IMAD R0, R0, R5, UR4 ;  /* 0x0000000400007e24 */ /* 0x004fc8000f8e0205 */
[----:B-1----:R-:W-:Y:S01]  /*00b0*/  IMAD R7, R0, UR5, R7 ;  /* 0x0000000500077c24 */ /* 0x002fe2000f8e0207 */
[----:B------:R-:W0:Y:S04]  /*00c0*/  LDCU.64 UR4, c[0x0][0x358] ;  /* 0x00006b00ff0477ac */ /* 0x000e280008000a00 */
[C---:B------:R-:W-:Y:S02]  /*00d0*/  LOP3.LUT P0, RZ, R7.reuse, 0x3ff, RZ, 0xc0, !PT ;  /* 0x000003ff07ff7812 */ /* 0x040fe4000780c0ff */
[C---:B------:R-:W-:Y:S02]  /*00e0*/  LOP3.LUT R2, R7.reuse, 0x800003ff, RZ, 0xc0, !PT ;  /* 0x800003ff07027812 */ /* 0x040fe400078ec0ff */
[----:B------:R-:W-:Y:S02]  /*00f0*/  IADD3 R0, PT, PT, R7, -0x401, RZ ;  /* 0xfffffbff07007810 */ /* 0x000fe40007ffe0ff */
[----:B------:R-:W-:-:S04]  /*0100*/  ISETP.EQ.OR P0, PT, R2, 0x3ff, !P0 ;  /* 0x000003ff0200780c */ /* 0x000fc80004702670 */
[----:B------:R-:W-:-:S13]  /*0110*/  ISETP.GT.U32.OR P0, PT, R0, 0xff7fe, P0 ;  /* 0x000ff7fe0000780c */ /* 0x000fda0000704470 */
[----:B0-----:R-:W-:Y:S05]  /*0120*/  @P0 BRA `(.L_x_6) ;  /* 0x0000000000800947 */ /* 0x001fea0003800000 */
[----:B------:R-:W0:Y:S01]  /*0130*/  LDCU.128 UR8, c[0x0][0x380] ;  /* 0x00007000ff0877ac */ /* 0x000e220008000c00 */
[C---:B------:R-:W-:Y:S02]  /*0140*/  IADD3 R23, PT, PT, R7.reuse, -0x400, RZ ;  /* 0xfffffc0007177810 */ /* 0x040fe40007ffe0ff */
[----:B------:R-:W-:Y:S02]  /*0150*/  IADD3 R25, PT, PT, R7, -0x1, RZ ;  /* 0xffffffff07197810 */ /* 0x000fe40007ffe0ff */
[----:B0-----:R-:W-:Y:S01]  /*0160*/  MOV R2, UR8 ;  /* 0x0000000800027c02 */ /* 0x001fe20008000f00 */
[----:B------:R-:W-:Y:S01]  /*0170*/  IMAD.U32 R5, RZ, RZ, UR11 ;  /* 0x0000000bff057e24 */ /* 0x000fe2000f8e00ff */
[----:B------:R-:W-:Y:S02]  /*0180*/  MOV R3, UR9 ;  /* 0x0000000900037c02 */ /* 0x000fe40008000f00 */
[----:B------:R-:W-:Y:S01]  /*0190*/  MOV R4, UR10 ;  /* 0x0000000a00047c02 */ /* 0x000fe20008000f00 */
[----:B------:R-:W-:-:S04]  /*01a0*/  IMAD.WIDE.U32 R8, R23, 0x8, R2 ;  /* 0x0000000817087825 */ /* 0x000fc800078e0002 */
[----:B------:R-:W-:Y:S02]  /*01b0*/  IMAD.WIDE.U32 R26, R25, 0x8, R2 ;  /* 0x00000008191a7825 */ /* 0x000fe400078e0002 */
[----:B------:R-:W2:Y:S02]  /*01c0*/  LDG.E.64 R8, desc[UR4][R8.64] ;  /* 0x0000000408087981 */ /* 0x000ea4000c1e1b00 */
[--C-:B------:R-:W-:Y:S02]  /*01d0*/  IMAD.WIDE.U32 R22, R23, 0x8, R4.reuse ;  /* 0x0000000817167825 */ /* 0x100fe400078e0004 */
[----:B------:R-:W2:Y:S02]  /*01e0*/  LDG.E.64 R26, desc[UR4][R26.64] ;  /* 0x000000041a1a7981 */ /* 0x000ea4000c1e1b00 */
[----:B------:R-:W-:Y:S02]  /*01f0*/  IMAD.WIDE.U32 R24, R25, 0x8, R4 ;  /* 0x0000000819187825 */ /* 0x000fe400078e0004 */
[----:B------:R-:W3:Y:S02]  /*0200*/  LDG.E.64 R22, desc[UR4][R22.64] ;  /* 0x0000000416167981 */ /* 0x000ee4000c1e1b00 */
[----:B------:R-:W-:-:S02]  /*0210*/  IMAD.WIDE.U32 R28, R7, 0x8, R2 ;  /* 0x00000008071c7825 */ /* 0x000fc400078e0002 */
[----:B------:R-:W3:Y:S02]  /*0220*/  LDG.E.64 R24, desc[UR4][R24.64] ;  /* 0x0000000418187981 */ /* 0x000ee4000c1e1b00 */
[----:B------:R-:W-:Y:S02]  /*0230*/  IMAD.WIDE.U32 R12, R7, 0x8, R4 ;  /* 0x00000008070c7825 */ /* 0x000fe400078e0004 */
[----:B------:R-:W4:Y:S04]  /*0240*/  LDG.E.64 R20, desc[UR4][R28.64+0x2000] ;  /* 0x002000041c147981 */ /* 0x000f28000c1e1b00 */
[----:B------:R-:W5:Y:S04]  /*0250*/  LDG.E.64 R18, desc[UR4][R12.64+0x2000] ;  /* 0x002000040c127981 */ /* 0x000f68000c1e1b00 */
[----:B------:R-:W5:Y:S04]  /*0260*/  LDG.E.64 R16, desc[UR4][R28.64+0x8] ;  /* 0x000008041c107981 */ /* 0x000f68000c1e1b00 */
[----:B------:R-:W5:Y:S04]  /*0270*/  LDG.E.64 R14, desc[UR4][R12.64+0x8] ;  /* 0x000008040c0e7981 */ /* 0x000f68000c1e1b00 */
[----:B------:R-:W5:Y:S04]  /*0280*/  LDG.E.64 R10, desc[UR4][R28.64] ;  /* 0x000000041c0a7981 */ /* 0x000f68000c1e1b00 */
[----:B------:R-:W5:Y:S01]  /*0290*/  LDG.E.64 R12, desc[UR4][R12.64] ;  /* 0x000000040c0c7981 */ /* 0x000f62000c1e1b00 */
[----:B--2---:R-:W-:-:S02]  /*02a0*/  DADD R8, R8, R26 ;  /* 0x0000000008087229 */ /* 0x004fc4000000001a */
[----:B---3--:R-:W-:-:S06]  /*02b0*/  DADD R22, R22, R24 ;  /* 0x0000000016167229 */ /* 0x008fcc0000000018 */
[----:B----4-:R-:W-:Y:S02]  /*02c0*/  DADD R8, R20, R8 ;  /* 0x0000000014087229 */ /* 0x010fe40000000008 */
[----:B-----5:R-:W-:-:S06]  /*02d0*/  DADD R18, R18, R22 ;  /* 0x0000000012127229 */ /* 0x020fcc0000000016 */
[----:B------:R-:W-:Y:S02]  /*02e0*/  DADD R8, R16, R8 ;  /* 0x0000000010087229 */ /* 0x000fe40000000008 */
[----:B------:R-:W-:-:S06]  /*02f0*/  DADD R14, R14, R18 ;  /* 0x000000000e0e7229 */ /* 0x000fcc0000000012 */
[----:B------:R-:W-:Y:S02]  /*0300*/  DFMA R16, R10, -4, R8 ;  /* 0xc01000000a10782b */ /* 0x000fe40000000008 */
[----:B------:R-:W-:Y:S01]  /*0310*/  DFMA R8, R12, -4, R14 ;  /* 0xc01000000c08782b */ /* 0x000fe2000000000e */
[----:B------:R-:W-:Y:S10]  /*0320*/  BRA `(.L_x_7) ;  /* 0x0000000000347947 */ /* 0x000ff40003800000 */
.L_x_6:
[----:B------:R-:W0:Y:S02]  /*0330*/  LDCU.128 UR8, c[0x0][0x380] ;  /* 0x00007000ff0877ac */ /* 0x000e240008000c00 */
[----:B0-----:R-:W-:Y:S01]  /*0340*/  MOV R2, UR8 ;  /* 0x0000000800027c02 */ /* 0x001fe20008000f00 */
[----:B------:R-:W-:Y:S01]  /*0350*/  IMAD.U32 R5, RZ, RZ, UR11 ;  /* 0x0000000bff057e24 */ /* 0x000fe2000f8e00ff */
[----:B------:R-:W-:Y:S02]  /*0360*/  MOV R3, UR9 ;  /* 0x0000000900037c02 */ /* 0x000fe40008000f00 */
[----:B------:R-:W-:Y:S01]  /*0370*/  MOV R4, UR10 ;  /* 0x0000000a00047c02 */ /* 0x000fe20008000f00 */
[----:B------:R-:W-:-:S04]  /*0380*/  IMAD.WIDE R10, R7, 0x8, R2 ;  /* 0x00000008070a7825 */ /* 0x000fc800078e0202 */
[----:B------:R-:W-:Y:S02]  /*0390*/  IMAD.WIDE R12, R7, 0x8, R4 ;  /* 0x00000008070c7825 */ /* 0x000fe400078e0204 */
[----:B------:R-:W2:Y:S04]  /*03a0*/  LDG.E.64 R10, desc[UR4][R10.64] ;  /* 0x000000040a0a7981 */ /* 0x000ea8000c1e1b00 */
[----:B------:R-:W3:Y:S01]  /*03b0*/  LDG.E.64 R12, desc[UR4][R12.64] ;  /* 0x000000040c0c7981 */ /* 0x000ee2000c1e1b00 */
[----:B--2---:R-:W-:Y:S02]  /*03c0*/  MOV R16, R10 ;  /* 0x0000000a00107202 */ /* 0x004fe40000000f00 */
[----:B------:R-:W-:Y:S02]  /*03d0*/  MOV R17, R11 ;  /* 0x0000000b00117202 */ /* 0x000fe40000000f00 */
[----:B---3--:R-:W-:-:S02]  /*03e0*/  MOV R8, R12 ;  /* 0x0000000c00087202 */ /* 0x008fc40000000f00 */
[----:B------:R-:W-:-:S07]  /*03f0*/  MOV R9, R13 ;  /* 0x0000000d00097202 */ /* 0x000fce0000000f00 */
.L_x_7:
[----:B------:R-:W-:Y:S05]  /*0400*/  BSYNC.RECONVERGENT B0 ;  /* 0x0000000000007941 */ /* 0x000fea0003800200 */
.L_x_5:
[----:B------:R-:W-:Y:S01]  /*0410*/  UMOV UR6, 0xa5e353f8 ;  /* 0xa5e353f800067882 */ /* 0x000fe20000000000 */
[----:B------:R-:W-:Y:S01]  /*0420*/  UMOV UR7, 0x3fecc49b ;  /* 0x3fecc49b00077882 */ /* 0x000fe20000000000 */
[----:B------:R-:W-:Y:S01]  /*0430*/  UMOV UR8, 0x9999999a ;  /* 0x9999999a00087882 */ /* 0x000fe20000000000 */
[----:B------:R-:W-:Y:S01]  /*0440*/  DMUL R14, R10, UR6 ;  /* 0x000000060a0e7c28 */ /* 0x000fe20008000000 */
[----:B------:R-:W-:Y:S01]  /*0450*/  UMOV UR9, 0x40059999 ;  /* 0x4005999900097882 */ /* 0x000fe20000000000 */
[----:B------:R-:W0:Y:S06]  /*0460*/  LDC.64 R18, c[0x0][0x390] ;  /* 0x0000e400ff127b82 */ /* 0x000e2c0000000a00 */
[----:B------:R-:W-:Y:S01]  /*0470*/  DFMA R14, R16, UR8, R14 ;  /* 0x00000008100e7c2b */ /* 0x000fe2000800000e */
[----:B------:R-:W-:Y:S01]  /*0480*/  UMOV UR8, 0x3126e979 ;  /* 0x3126e97900087882 */ /* 0x000fe20000000000 */
[----:B------:R-:W-:Y:S01]  /*0490*/  UMOV UR9, 0x40092c08 ;  /* 0x40092c0800097882 */ /* 0x000fe20000000000 */
[----:B------:R-:W-:-:S02]  /*04a0*/  DADD R16, R10, R10 ;  /* 0x000000000a107229 */ /* 0x000fc4000000000a */
[----:B------:R-:W-:-:S03]  /*04b0*/  DMUL R10, R10, UR8 ;  /* 0x000000080a0a7c28 */ /* 0x000fc60008000000 */
[----:B------:R-:W-:-:S05]  /*04c0*/  DADD R14, R14, R12 ;  /* 0x000000000e0e7229 */ /* 0x000fca000000000c */
[----:B------:R-:W-:-:S03]  /*04d0*/  DMUL R10, R10, R12 ;  /* 0x0000000c0a0a7228 */ /* 0x000fc60000000000 */
[-C--:B------:R-:W-:Y:S01]  /*04e0*/  DFMA R14, -R16, R12.reuse, R14 ;  /* 0x0000000c100e722b */ /* 0x080fe2000000010e */
[----:B------:R-:W1:Y:S07]  /*04f0*/  LDC.64 R16, c[0x0][0x398] ;  /* 0x0000e600ff107b82 */ /* 0x000e6e0000000a00 */
[----:B------:R-:W-:Y:S01]  /*0500*/  DFMA R10, R10, -R12, R14 ;  /* 0x8000000c0a0a722b */ /* 0x000fe2000000000e */
[----:B0-----:R-:W-:-:S04]  /*0510*/  IMAD.WIDE R12, R7, 0x8, R18 ;  /* 0x00000008070c7825 */ /* 0x001fc800078e0212 */
[C---:B------:R-:W-:Y:S02]  /*0520*/  IMAD.WIDE R18, R7.reuse, 0x8, R2 ;  /* 0x0000000807127825 */ /* 0x040fe400078e0202 */
[----:B------:R-:W-:Y:S04]  /*0530*/  STG.E.64 desc[UR4][R12.64], R10 ;  /* 0x0000000a0c007986 */ /* 0x000fe8000c101b04 */
[----:B------:R-:W2:Y:S01]  /*0540*/  LDG.E.64 R2, desc[UR4][R18.64] ;  /* 0x0000000412027981 */ /* 0x000ea2000c1e1b00 */
[----:B------:R-:W-:-:S06]  /*0550*/  IMAD.WIDE R14, R7, 0x8, R4 ;  /* 0x00000008070e7825 */ /* 0x000fcc00078e0204 */
[----:B------:R-:W3:Y:S01]  /*0560*/  LDG.E.64 R14, desc[UR4][R14.64] ;  /* 0x000000040e0e7981 */ /* 0x000ee2000c1e1b00 */
[----:B--2---:R-:W-:Y:S01]  /*0570*/  DMUL R4, R2, UR6 ;  /* 0x0000000602047c28 */ /* 0x004fe20008000000 */
[----:B------:R-:W-:Y:S01]  /*0580*/  UMOV UR6, 0x51eb851f ;  /* 0x51eb851f00067882 */ /* 0x000fe20000000000 */
[----:B------:R-:W-:-:S06]  /*0590*/  UMOV UR7, 0x3fed1eb8 ;  /* 0x3fed1eb800077882 */ /* 0x000fcc0000000000 */
[----:B------:R-:W-:Y:S02]  /*05a0*/  DFMA R4, R8, 6, -R4 ;  /* 0x401800000804782b */ /* 0x000fe40000000804 */
[C---:B------:R-:W-:Y:S02]  /*05b0*/  DADD R8, R2.reuse, R2 ;  /* 0x0000000002087229 */ /* 0x040fe40000000002 */
[----:B------:R-:W-:-:S04]  /*05c0*/  DMUL R2, R2, UR8 ;  /* 0x0000000802027c28 */ /* 0x000fc80008000000 */
[----:B---3--:R-:W-:-:S04]  /*05d0*/  DFMA R4, R14, -UR6, R4 ;  /* 0x800000060e047c2b */ /* 0x008fc80008000004 */
[----:B------:R-:W-:-:S04]  /*05e0*/  DMUL R2, R14, R2 ;  /* 0x000000020e027228 */ /* 0x000fc80000000000 */
[----:B------:R-:W-:-:S08]  /*05f0*/  DFMA R4, R14, R8, R4 ;  /* 0x000000080e04722b */ /* 0x000fd00000000004 */
[----:B------:R-:W-:Y:S01]  /*0600*/  DFMA R2, R14, R2, R4 ;  /* 0x000000020e02722b */ /* 0x000fe20000000004 */
[----:B-1----:R-:W-:-:S06]  /*0610*/  IMAD.WIDE R4, R7, 0x8, R16 ;  /* 0x0000000807047825 */ /* 0x002fcc00078e0210 */
[----:B------:R-:W-:Y:S01]  /*0620*/  STG.E.64 desc[UR4][R4.64], R2 ;  /* 0x0000000204007986 */ /* 0x000fe2000c101b04 */
[----:B------:R-:W-:Y:S05]  /*0630*/  EXIT ;  /* 0x000000000000794d */ /* 0x000fea0003800000 */
.L_x_8:
        /* <DEDUP_REMOVED lines=12> */
.L_x_11:


//--------------------- .nv.shared.reserved.0     --------------------------
	.section	.nv.shared.reserved.0,"aw",@nobits
	.weak		__nv_reservedSMEM_offset_0_alias
	.size		__nv_reservedSMEM_offset_0_alias, 0, 64
	.other		__nv_reservedSMEM_offset_0_alias,@"STO_CUDA_RESERVED_SHARED STV_DEFAULT"
__nv_reservedSMEM_offset_0_alias:
	.zero		0
	.zero		64


//--------------------- .nv.constant0._Z6updatedPdS_S_S_S_S_S_S_ --------------------------
	.section	.nv.constant0._Z6updatedPdS_S_S_S_S_S_S_,"a",@progbits
	.sectionflags	@""
	.align	4
.nv.constant0._Z6updatedPdS_S_S_S_S_S_S_:
	.zero		968


//--------------------- .nv.constant0._Z7NeumannPdS_ --------------------------
	.section	.nv.constant0._Z7NeumannPdS_,"a",@progbits
	.sectionflags	@""
	.align	4
.nv.constant0._Z7NeumannPdS_:
	.zero		912


//--------------------- .nv.constant0._Z4getKPdS_S_S_ --------------------------
	.section	.nv.constant0._Z4getKPdS_S_S_,"a",@progbits
	.sectionflags	@""
	.align	4
.nv.constant0._Z4getKPdS_S_S_:
	.zero		928


//--------------------- SYMBOLS --------------------------

	.type		.nv.reservedSmem.offset0,@object
	.size		.nv.reservedSmem.offset0,0x4
